//
// Generated by NVIDIA NVVM Compiler
//
// Compiler Build ID: CL-36424714
// Cuda compilation tools, release 13.0, V13.0.88
// Based on NVVM 20.0.0
//

.version 9.0
.target sm_100
.address_size 64

	// .globl	_Z7softmaxPfS_
// _ZZ7softmaxPfS_E9sharedata has been demoted

.visible .entry _Z7softmaxPfS_(
	.param .u64 .ptr .align 1 _Z7softmaxPfS__param_0,
	.param .u64 .ptr .align 1 _Z7softmaxPfS__param_1
)
{
	.reg .pred 	%p<5>;
	.reg .b32 	%r<19>;
	.reg .b32 	%f<6>;
	.reg .b64 	%rd<9>;
	// demoted variable
	.shared .align 4 .b8 _ZZ7softmaxPfS_E9sharedata[1024];
	ld.param.u64 	%rd2, [_Z7softmaxPfS__param_0];
	ld.param.u64 	%rd1, [_Z7softmaxPfS__param_1];
	cvta.to.global.u64 	%rd3, %rd2;
	mov.u32 	%r1, %tid.x;
	mov.u32 	%r2, %ctaid.x;
	mov.u32 	%r3, %ntid.x;
	mad.lo.s32 	%r7, %r2, %r3, %r1;
	mul.wide.s32 	%rd4, %r7, 4;
	add.s64 	%rd5, %rd3, %rd4;
	ld.global.f32 	%f1, [%rd5];
	shl.b32 	%r8, %r1, 2;
	mov.u32 	%r9, _ZZ7softmaxPfS_E9sharedata;
	add.s32 	%r10, %r9, %r8;
	st.shared.f32 	[%r10], %f1;
	bar.sync 	0;
	setp.lt.u32 	%p1, %r3, 2;
	@%p1 bra 	$L__BB0_5;
	mov.b32 	%r18, 1;
$L__BB0_2:
	shl.b32 	%r5, %r18, 1;
	mul.lo.s32 	%r6, %r5, %r1;
	setp.ge.u32 	%p2, %r6, %r3;
	@%p2 bra 	$L__BB0_4;
	add.s32 	%r12, %r6, %r18;
	shl.b32 	%r13, %r12, 2;
	add.s32 	%r15, %r9, %r13;
	ld.shared.f32 	%f2, [%r15];
	shl.b32 	%r16, %r6, 2;
	add.s32 	%r17, %r9, %r16;
	ld.shared.f32 	%f3, [%r17];
	add.f32 	%f4, %f2, %f3;
	st.shared.f32 	[%r17], %f4;
$L__BB0_4:
	bar.sync 	0;
	setp.lt.u32 	%p3, %r5, %r3;
	mov.u32 	%r18, %r5;
	@%p3 bra 	$L__BB0_2;
$L__BB0_5:
	setp.ne.s32 	%p4, %r1, 0;
	@%p4 bra 	$L__BB0_7;
	ld.shared.f32 	%f5, [_ZZ7softmaxPfS_E9sharedata];
	cvta.to.global.u64 	%rd6, %rd1;
	mul.wide.u32 	%rd7, %r2, 4;
	add.s64 	%rd8, %rd6, %rd7;
	st.global.f32 	[%rd8], %f5;
$L__BB0_7:
	ret;

}


// ===== COMPILED SASS (sm_100) =====

	.target	sm_100

	.elftype	@"ET_EXEC"


//--------------------- .note.nv.tkinfo           --------------------------
	.section	.note.nv.tkinfo,"",@"SHT_NOTE"
	.sectionflags	@"SHF_NOTE_NV_TKINFO"
	.tkinfo
        /*0018*/ 	.word	0x00000002
        /*0030*/ 	.string	""
        /*0030*/ 	.string	"ptxas"
        /*0030*/ 	.string	"Cuda compilation tools, release 13.0, V13.0.88"
        /*0030*/ 	.string	"Build cuda_13.0.r13.0/compiler.36424714_0"
        /*0030*/ 	.string	"-arch sm_100 -m 64 "



//--------------------- .note.nv.cuinfo           --------------------------
	.section	.note.nv.cuinfo,"",@"SHT_NOTE"
	.sectionflags	@"SHF_NOTE_NV_CUINFO"
        /*0018*/ 	.short	0x0002
        /*001a*/ 	.short	0x0064
        /*001c*/ 	.short	0x0082
	.zero		2


//--------------------- .nv.info                  --------------------------
	.section	.nv.info,"",@"SHT_CUDA_INFO"
	.align	4


	//----- nvinfo : EIATTR_REGCOUNT
	.align		4
        /*0000*/ 	.byte	0x04, 0x2f
        /*0002*/ 	.short	(.L_1 - .L_0)
	.align		4
.L_0:
        /*0004*/ 	.word	index@(_Z7softmaxPfS_)
        /*0008*/ 	.word	0x0000000a


	//----- nvinfo : EIATTR_FRAME_SIZE
	.align		4
.L_1:
        /*000c*/ 	.byte	0x04, 0x11
        /*000e*/ 	.short	(.L_3 - .L_2)
	.align		4
.L_2:
        /*0010*/ 	.word	index@(_Z7softmaxPfS_)
        /*0014*/ 	.word	0x00000000


	//----- nvinfo : EIATTR_MIN_STACK_SIZE
	.align		4
.L_3:
        /*0018*/ 	.byte	0x04, 0x12
        /*001a*/ 	.short	(.L_5 - .L_4)
	.align		4
.L_4:
        /*001c*/ 	.word	index@(_Z7softmaxPfS_)
        /*0020*/ 	.word	0x00000000
.L_5:


//--------------------- .nv.compat                --------------------------
	.section	.nv.compat,"",@"SHT_CUDA_COMPAT_INFO"
	.align	4
        /*0000*/ 	.byte	0x02, 0x09, 0x00, 0x00, 0x02, 0x02, 0x01, 0x00, 0x02, 0x05, 0x05, 0x00, 0x03, 0x07, 0x01, 0x01
        /*0010*/ 	.byte	0x02, 0x03, 0x00, 0x00, 0x02, 0x06, 0x01, 0x00, 0x04, 0x0b, 0x08, 0x00, 0x09, 0x00, 0x00, 0x00
        /*0020*/ 	.byte	0x00, 0x00, 0x00, 0x00


//--------------------- .nv.info._Z7softmaxPfS_   --------------------------
	.section	.nv.info._Z7softmaxPfS_,"",@"SHT_CUDA_INFO"
	.sectionflags	@""
	.align	4


	//----- nvinfo : EIATTR_CUDA_API_VERSION
	.align		4
        /*0000*/ 	.byte	0x04, 0x37
        /*0002*/ 	.short	(.L_7 - .L_6)
.L_6:
        /*0004*/ 	.word	0x00000082


	//----- nvinfo : EIATTR_KPARAM_INFO
	.align		4
.L_7:
        /*0008*/ 	.byte	0x04, 0x17
        /*000a*/ 	.short	(.L_9 - .L_8)
.L_8:
        /*000c*/ 	.word	0x00000000
        /*0010*/ 	.short	0x0001
        /*0012*/ 	.short	0x0008
        /*0014*/ 	.byte	0x00, 0xf5, 0x21, 0x00


	//----- nvinfo : EIATTR_KPARAM_INFO
	.align		4
.L_9:
        /*0018*/ 	.byte	0x04, 0x17
        /*001a*/ 	.short	(.L_11 - .L_10)
.L_10:
        /*001c*/ 	.word	0x00000000
        /*0020*/ 	.short	0x0000
        /*0022*/ 	.short	0x0000
        /*0024*/ 	.byte	0x00, 0xf5, 0x21, 0x00


	//----- nvinfo : EIATTR_SPARSE_MMA_MASK
	.align		4
.L_11:
        /*0028*/ 	.byte	0x03, 0x50
        /*002a*/ 	.short	0x0000


	//----- nvinfo : EIATTR_MAXREG_COUNT
	.align		4
        /*002c*/ 	.byte	0x03, 0x1b
        /*002e*/ 	.short	0x00ff


	//----- nvinfo : EIATTR_NUM_BARRIERS
	.align		4
        /*0030*/ 	.byte	0x02, 0x4c
        /*0032*/ 	.byte	0x01
	.zero		1


	//----- nvinfo : EIATTR_MERCURY_ISA_VERSION
	.align		4
        /*0034*/ 	.byte	0x03, 0x5f
        /*0036*/ 	.short	0x0101


	//----- nvinfo : EIATTR_VRC_CTA_INIT_COUNT
	.align		4
        /*0038*/ 	.byte	0x02, 0x4a
	.zero		1
	.zero		1


	//----- nvinfo : EIATTR_EXIT_INSTR_OFFSETS
	.align		4
        /*003c*/ 	.byte	0x04, 0x1c
        /*003e*/ 	.short	(.L_13 - .L_12)


	//   ....[0]....
.L_12:
        /*0040*/ 	.word	0x00000210


	//   ....[1]....
        /*0044*/ 	.word	0x00000290


	//----- nvinfo : EIATTR_CBANK_PARAM_SIZE
	.align		4
.L_13:
        /*0048*/ 	.byte	0x03, 0x19
        /*004a*/ 	.short	0x0010


	//----- nvinfo : EIATTR_PARAM_CBANK
	.align		4
        /*004c*/ 	.byte	0x04, 0x0a
        /*004e*/ 	.short	(.L_15 - .L_14)
	.align		4
.L_14:
        /*0050*/ 	.word	index@(.nv.constant0._Z7softmaxPfS_)
        /*0054*/ 	.short	0x0380
        /*0056*/ 	.short	0x0010


	//----- nvinfo : EIATTR_SW_WAR
	.align		4
.L_15:
        /*0058*/ 	.byte	0x04, 0x36
        /*005a*/ 	.short	(.L_17 - .L_16)
.L_16:
        /*005c*/ 	.word	0x00000008
.L_17:


//--------------------- .nv.callgraph             --------------------------
	.section	.nv.callgraph,"",@"SHT_CUDA_CALLGRAPH"
	.align	4
	.sectionentsize	8
	.align		4
        /*0000*/ 	.word	0x00000000
	.align		4
        /*0004*/ 	.word	0xffffffff
	.align		4
        /*0008*/ 	.word	0x00000000
	.align		4
        /*000c*/ 	.word	0xfffffffe
	.align		4
        /*0010*/ 	.word	0x00000000
	.align		4
        /*0014*/ 	.word	0xfffffffd
	.align		4
        /*0018*/ 	.word	0x00000000
	.align		4
        /*001c*/ 	.word	0xfffffffc


//--------------------- .text._Z7softmaxPfS_      --------------------------
	.section	.text._Z7softmaxPfS_,"ax",@progbits
	.align	128
        .global         _Z7softmaxPfS_
        .type           _Z7softmaxPfS_,@function
        .size           _Z7softmaxPfS_,(.L_x_3 - _Z7softmaxPfS_)
        .other          _Z7softmaxPfS_,@"STO_CUDA_ENTRY STV_DEFAULT"
_Z7softmaxPfS_:
.text._Z7softmaxPfS_:
[----:B------:R-:W-:Y:S01]  /*0000*/  LDC R1, c[0x0][0x37c] ;  /* 0x0000df00ff017b82 */ /* 0x000fe20000000800 */
[----:B------:R-:W0:Y:S07]  /*0010*/  S2R R4, SR_TID.X ;  /* 0x0000000000047919 */ /* 0x000e2e0000002100 */
[----:B------:R-:W1:Y:S01]  /*0020*/  LDC.64 R2, c[0x0][0x380] ;  /* 0x0000e000ff027b82 */ /* 0x000e620000000a00 */
[----:B------:R-:W0:Y:S01]  /*0030*/  LDCU UR7, c[0x0][0x360] ;  /* 0x00006c00ff0777ac */ /* 0x000e220008000800 */
[----:B------:R-:W0:Y:S01]  /*0040*/  S2R R7, SR_CTAID.X ;  /* 0x0000000000077919 */ /* 0x000e220000002500 */
[----:B------:R-:W2:Y:S01]  /*0050*/  LDCU.64 UR8, c[0x0][0x358] ;  /* 0x00006b00ff0877ac */ /* 0x000ea20008000a00 */
[----:B0-----:R-:W-:-:S04]  /*0060*/  IMAD R5, R7, UR7, R4 ;  /* 0x0000000707057c24 */ /* 0x001fc8000f8e0204 */
[----:B-1----:R-:W-:-:S06]  /*0070*/  IMAD.WIDE R2, R5, 0x4, R2 ;  /* 0x0000000405027825 */ /* 0x002fcc00078e0202 */
[----:B--2---:R-:W2:Y:S01]  /*0080*/  LDG.E R2, desc[UR8][R2.64] ;  /* 0x0000000802027981 */ /* 0x004ea2000c1e1900 */
[----:B------:R-:W0:Y:S01]  /*0090*/  S2UR UR5, SR_CgaCtaId ;  /* 0x00000000000579c3 */ /* 0x000e220000008800 */
[----:B------:R-:W-:Y:S01]  /*00a0*/  UMOV UR4, 0x400 ;  /* 0x0000040000047882 */ /* 0x000fe20000000000 */
[----:B------:R-:W-:Y:S01]  /*00b0*/  UISETP.GE.U32.AND UP0, UPT, UR7, 0x2, UPT ;  /* 0x000000020700788c */ /* 0x000fe2000bf06070 */
[----:B------:R-:W-:Y:S01]  /*00c0*/  ISETP.NE.AND P1, PT, R4, RZ, PT ;  /* 0x000000ff0400720c */ /* 0x000fe20003f25270 */
[----:B0-----:R-:W-:-:S06]  /*00d0*/  ULEA UR4, UR5, UR4, 0x18 ;  /* 0x0000000405047291 */ /* 0x001fcc000f8ec0ff */
[----:B------:R-:W-:-:S05]  /*00e0*/  LEA R5, R4, UR4, 0x2 ;  /* 0x0000000404057c11 */ /* 0x000fca000f8e10ff */
[----:B--2---:R0:W-:Y:S01]  /*00f0*/  STS [R5], R2 ;  /* 0x0000000205007388 */ /* 0x0041e20000000800 */
[----:B------:R-:W-:Y:S06]  /*0100*/  BAR.SYNC.DEFER_BLOCKING 0x0 ;  /* 0x0000000000007b1d */ /* 0x000fec0000010000 */
[----:B------:R-:W-:Y:S05]  /*0110*/  BRA.U !UP0, `(.L_x_0) ;  /* 0x00000001083c7547 */ /* 0x000fea000b800000 */
[----:B------:R-:W-:-:S05]  /*0120*/  UMOV UR5, 0x1 ;  /* 0x0000000100057882 */ /* 0x000fca0000000000 */
.L_x_1:
[----:B------:R-:W-:-:S04]  /*0130*/  USHF.L.U32 UR6, UR5, 0x1, URZ ;  /* 0x0000000105067899 */ /* 0x000fc800080006ff */
[----:B------:R-:W-:Y:S02]  /*0140*/  UISETP.GE.U32.AND UP0, UPT, UR6, UR7, UPT ;  /* 0x000000070600728c */ /* 0x000fe4000bf06070 */
[----:B01----:R-:W-:-:S05]  /*0150*/  IMAD R2, R4, UR6, RZ ;  /* 0x0000000604027c24 */ /* 0x003fca000f8e02ff */
[----:B------:R-:W-:-:S13]  /*0160*/  ISETP.GE.U32.AND P0, PT, R2, UR7, PT ;  /* 0x0000000702007c0c */ /* 0x000fda000bf06070 */
[C---:B------:R-:W-:Y:S01]  /*0170*/  @!P0 IADD3 R0, PT, PT, R2.reuse, UR5, RZ ;  /* 0x0000000502008c10 */ /* 0x040fe2000fffe0ff */
[----:B------:R-:W-:Y:S01]  /*0180*/  UMOV UR5, UR6 ;  /* 0x0000000600057c82 */ /* 0x000fe20008000000 */
[----:B------:R-:W-:Y:S02]  /*0190*/  @!P0 LEA R2, R2, UR4, 0x2 ;  /* 0x0000000402028c11 */ /* 0x000fe4000f8e10ff */
[----:B------:R-:W-:-:S03]  /*01a0*/  @!P0 LEA R0, R0, UR4, 0x2 ;  /* 0x0000000400008c11 */ /* 0x000fc6000f8e10ff */
[----:B------:R-:W-:Y:S04]  /*01b0*/  @!P0 LDS R3, [R2] ;  /* 0x0000000002038984 */ /* 0x000fe80000000800 */
[----:B------:R-:W0:Y:S02]  /*01c0*/  @!P0 LDS R0, [R0] ;  /* 0x0000000000008984 */ /* 0x000e240000000800 */
[----:B0-----:R-:W-:-:S05]  /*01d0*/  @!P0 FADD R3, R0, R3 ;  /* 0x0000000300038221 */ /* 0x001fca0000000000 */
[----:B------:R1:W-:Y:S01]  /*01e0*/  @!P0 STS [R2], R3 ;  /* 0x0000000302008388 */ /* 0x0003e20000000800 */
[----:B------:R-:W-:Y:S06]  /*01f0*/  BAR.SYNC.DEFER_BLOCKING 0x0 ;  /* 0x0000000000007b1d */ /* 0x000fec0000010000 */
[----:B------:R-:W-:Y:S05]  /*0200*/  BRA.U !UP0, `(.L_x_1) ;  /* 0xfffffffd08c87547 */ /* 0x000fea000b83ffff */
.L_x_0:
[----:B------:R-:W-:Y:S05]  /*0210*/  @P1 EXIT ;  /* 0x000000000000194d */ /* 0x000fea0003800000 */
[----:B------:R-:W2:Y:S01]  /*0220*/  S2UR UR5, SR_CgaCtaId ;  /* 0x00000000000579c3 */ /* 0x000ea20000008800 */
[----:B------:R-:W-:-:S07]  /*0230*/  UMOV UR4, 0x400 ;  /* 0x0000040000047882 */ /* 0x000fce0000000000 */
[----:B01----:R-:W0:Y:S01]  /*0240*/  LDC.64 R2, c[0x0][0x388] ;  /* 0x0000e200ff027b82 */ /* 0x003e220000000a00 */
[----:B--2---:R-:W-:Y:S01]  /*0250*/  ULEA UR4, UR5, UR4, 0x18 ;  /* 0x0000000405047291 */ /* 0x004fe2000f8ec0ff */
[----:B0-----:R-:W-:-:S08]  /*0260*/  IMAD.WIDE.U32 R2, R7, 0x4, R2 ;  /* 0x0000000407027825 */ /* 0x001fd000078e0002 */
[----:B------:R-:W0:Y:S04]  /*0270*/  LDS R5, [UR4] ;  /* 0x00000004ff057984 */ /* 0x000e280008000800 */
[----:B0-----:R-:W-:Y:S01]  /*0280*/  STG.E desc[UR8][R2.64], R5 ;  /* 0x0000000502007986 */ /* 0x001fe2000c101908 */
[----:B------:R-:W-:Y:S05]  /*0290*/  EXIT ;  /* 0x000000000000794d */ /* 0x000fea0003800000 */
.L_x_2:
[----:B------:R-:W-:-:S00]  /*02a0*/  BRA `(.L_x_2) ;  /* 0xfffffffc00fc7947 */ /* 0x000fc0000383ffff */
[----:B------:R-:W-:-:S00]  /*02b0*/  NOP ;  /* 0x0000000000007918 */ /* 0x000fc00000000000 */
        /* <DEDUP_REMOVED lines=12> */
.L_x_3:


//--------------------- .nv.shared._Z7softmaxPfS_ --------------------------
	.section	.nv.shared._Z7softmaxPfS_,"aw",@nobits
	.sectionflags	@""
	.align	4
.nv.shared._Z7softmaxPfS_:
	.zero		2048


//--------------------- .nv.shared.reserved.0     --------------------------
	.section	.nv.shared.reserved.0,"aw",@nobits
	.weak		__nv_reservedSMEM_offset_0_alias
	.size		__nv_reservedSMEM_offset_0_alias, 0, 64
	.other		__nv_reservedSMEM_offset_0_alias,@"STO_CUDA_RESERVED_SHARED STV_DEFAULT"
__nv_reservedSMEM_offset_0_alias:
	.zero		0
	.zero		64


//--------------------- .nv.constant0._Z7softmaxPfS_ --------------------------
	.section	.nv.constant0._Z7softmaxPfS_,"a",@progbits
	.sectionflags	@""
	.align	4
.nv.constant0._Z7softmaxPfS_:
	.zero		912


//--------------------- SYMBOLS --------------------------

	.type		.nv.reservedSmem.offset0,@object
	.size		.nv.reservedSmem.offset0,0x4
	.type		.nv.reservedSmem.cap,@object
	.size		.nv.reservedSmem.cap,0x4
